	.headerflags	@"EF_CUDA_TEXMODE_UNIFIED EF_CUDA_64BIT_ADDRESS EF_CUDA_ACCELERATORS EF_CUDA_SM90 EF_CUDA_VIRTUAL_SM(EF_CUDA_SM90)"
	.elftype	@"ET_EXEC"


//--------------------- .nv.info                  --------------------------
	.section	.nv.info,"",@"SHT_CUDA_INFO"
	.align	4


	//----- nvinfo : EIATTR_REGCOUNT
	.align		4
        /*0000*/ 	.byte	0x04, 0x2f
        /*0002*/ 	.short	(.L_1 - .L_0)
	.align		4
.L_0:
        /*0004*/ 	.word	index@(triton_poi_fused_mul_0)
        /*0008*/ 	.word	0x00000010


	//----- nvinfo : EIATTR_MIN_STACK_SIZE
	.align		4
.L_1:
        /*000c*/ 	.byte	0x04, 0x12
        /*000e*/ 	.short	(.L_3 - .L_2)
	.align		4
.L_2:
        /*0010*/ 	.word	index@(triton_poi_fused_mul_0)
        /*0014*/ 	.word	0x00000000


	//----- nvinfo : EIATTR_FRAME_SIZE
	.align		4
.L_3:
        /*0018*/ 	.byte	0x04, 0x11
        /*001a*/ 	.short	(.L_5 - .L_4)
	.align		4
.L_4:
        /*001c*/ 	.word	index@(triton_poi_fused_mul_0)
        /*0020*/ 	.word	0x00000000


	//----- nvinfo : EIATTR_MIN_STACK_SIZE
	.align		4
.L_5:
        /*0024*/ 	.byte	0x04, 0x12
        /*0026*/ 	.short	(.L_7 - .L_6)
	.align		4
.L_6:
        /*0028*/ 	.word	index@(triton_poi_fused_mul_0)
        /*002c*/ 	.word	0x00000000
.L_7:


//--------------------- .nv.info.triton_poi_fused_mul_0 --------------------------
	.section	.nv.info.triton_poi_fused_mul_0,"",@"SHT_CUDA_INFO"
	.sectionflags	@""
	.align	4


	//----- nvinfo : EIATTR_CUDA_API_VERSION
	.align		4
        /*0000*/ 	.byte	0x04, 0x37
        /*0002*/ 	.short	(.L_9 - .L_8)
.L_8:
        /*0004*/ 	.word	0x0000007c


	//----- nvinfo : EIATTR_KPARAM_INFO
	.align		4
.L_9:
        /*0008*/ 	.byte	0x04, 0x17
        /*000a*/ 	.short	(.L_11 - .L_10)
.L_10:
        /*000c*/ 	.word	0x00000000
        /*0010*/ 	.short	0x0004
        /*0012*/ 	.short	0x001c
        /*0014*/ 	.byte	0x00, 0xf0, 0x11, 0x00


	//----- nvinfo : EIATTR_KPARAM_INFO
	.align		4
.L_11:
        /*0018*/ 	.byte	0x04, 0x17
        /*001a*/ 	.short	(.L_13 - .L_12)
.L_12:
        /*001c*/ 	.word	0x00000000
        /*0020*/ 	.short	0x0003
        /*0022*/ 	.short	0x0018
        /*0024*/ 	.byte	0x00, 0xf0, 0x11, 0x00


	//----- nvinfo : EIATTR_KPARAM_INFO
	.align		4
.L_13:
        /*0028*/ 	.byte	0x04, 0x17
        /*002a*/ 	.short	(.L_15 - .L_14)
.L_14:
        /*002c*/ 	.word	0x00000000
        /*0030*/ 	.short	0x0002
        /*0032*/ 	.short	0x0010
        /*0034*/ 	.byte	0x00, 0xf4, 0x21, 0x00


	//----- nvinfo : EIATTR_KPARAM_INFO
	.align		4
.L_15:
        /*0038*/ 	.byte	0x04, 0x17
        /*003a*/ 	.short	(.L_17 - .L_16)
.L_16:
        /*003c*/ 	.word	0x00000000
        /*0040*/ 	.short	0x0001
        /*0042*/ 	.short	0x0008
        /*0044*/ 	.byte	0x00, 0xf4, 0x21, 0x00


	//----- nvinfo : EIATTR_KPARAM_INFO
	.align		4
.L_17:
        /*0048*/ 	.byte	0x04, 0x17
        /*004a*/ 	.short	(.L_19 - .L_18)
.L_18:
        /*004c*/ 	.word	0x00000000
        /*0050*/ 	.short	0x0000
        /*0052*/ 	.short	0x0000
        /*0054*/ 	.byte	0x00, 0xf4, 0x21, 0x00


	//----- nvinfo : EIATTR_SPARSE_MMA_MASK
	.align		4
.L_19:
        /*0058*/ 	.byte	0x03, 0x50
        /*005a*/ 	.short	0x0000


	//----- nvinfo : EIATTR_MAXREG_COUNT
	.align		4
        /*005c*/ 	.byte	0x03, 0x1b
        /*005e*/ 	.short	0x00ff


	//----- nvinfo : EIATTR_EXIT_INSTR_OFFSETS
	.align		4
        /*0060*/ 	.byte	0x04, 0x1c
        /*0062*/ 	.short	(.L_21 - .L_20)


	//   ....[0]....
.L_20:
        /*0064*/ 	.word	0x00000320


	//   ....[1]....
        /*0068*/ 	.word	0x00000380


	//----- nvinfo : EIATTR_REQNTID
	.align		4
.L_21:
        /*006c*/ 	.byte	0x04, 0x10
        /*006e*/ 	.short	(.L_23 - .L_22)
.L_22:
        /*0070*/ 	.word	0x00000020
        /*0074*/ 	.word	0x00000001
        /*0078*/ 	.word	0x00000001


	//----- nvinfo : EIATTR_CBANK_PARAM_SIZE
	.align		4
.L_23:
        /*007c*/ 	.byte	0x03, 0x19
        /*007e*/ 	.short	0x0020


	//----- nvinfo : EIATTR_PARAM_CBANK
	.align		4
        /*0080*/ 	.byte	0x04, 0x0a
        /*0082*/ 	.short	(.L_25 - .L_24)
	.align		4
.L_24:
        /*0084*/ 	.word	index@(.nv.constant0.triton_poi_fused_mul_0)
        /*0088*/ 	.short	0x0210
        /*008a*/ 	.short	0x0020


	//----- nvinfo : EIATTR_SW_WAR
	.align		4
.L_25:
        /*008c*/ 	.byte	0x04, 0x36
        /*008e*/ 	.short	(.L_27 - .L_26)
.L_26:
        /*0090*/ 	.word	0x00000008
.L_27:


//--------------------- .nv.callgraph             --------------------------
	.section	.nv.callgraph,"",@"SHT_CUDA_CALLGRAPH"
	.align	4
	.sectionentsize	8
	.align		4
        /*0000*/ 	.word	0x00000000
	.align		4
        /*0004*/ 	.word	0xffffffff
	.align		4
        /*0008*/ 	.word	0x00000000
	.align		4
        /*000c*/ 	.word	0xfffffffe
	.align		4
        /*0010*/ 	.word	0x00000000
	.align		4
        /*0014*/ 	.word	0xfffffffd
	.align		4
        /*0018*/ 	.word	0x00000000
	.align		4
        /*001c*/ 	.word	0xfffffffc


//--------------------- .text.triton_poi_fused_mul_0 --------------------------
	.section	.text.triton_poi_fused_mul_0,"ax",@progbits
	.sectionflags	@"SHF_BARRIERS=1"
	.align	128
        .global         triton_poi_fused_mul_0
        .type           triton_poi_fused_mul_0,@function
        .size           triton_poi_fused_mul_0,(.L_x_1 - triton_poi_fused_mul_0)
        .other          triton_poi_fused_mul_0,@"STO_CUDA_ENTRY STV_DEFAULT"
triton_poi_fused_mul_0:
.text.triton_poi_fused_mul_0:
[----:B------:R-:W0:Y:S02]  /*0000*/  LDC R1, c[0x0][0x28] ;  /* 0x00000a00ff017b82 */ /* 0x000e240000000800 */
[----:B------:R-:W1:Y:S01]  /*0010*/  S2R R0, SR_CTAID.Y ;  /* 0x0000000000007919 */ /* 0x000e620000002600 */
[----:B------:R-:W2:Y:S01]  /*0020*/  LDC.64 R4, c[0x0][0x218] ;  /* 0x00008600ff047b82 */ /* 0x000ea20000000a00 */
[----:B------:R-:W-:Y:S01]  /*0030*/  ULDC.64 UR6, c[0x0][0x208] ;  /* 0x0000820000067ab9 */ /* 0x000fe20000000a00 */
[----:B------:R-:W3:Y:S01]  /*0040*/  S2R R13, SR_TID.X ;  /* 0x00000000000d7919 */ /* 0x000ee20000002100 */
[----:B------:R-:W4:Y:S05]  /*0050*/  S2R R8, SR_CTAID.X ;  /* 0x0000000000087919 */ /* 0x000f2a0000002500 */
[----:B------:R-:W5:Y:S01]  /*0060*/  LDC.64 R2, c[0x0][0x210] ;  /* 0x00008400ff027b82 */ /* 0x000f620000000a00 */
[----:B-1----:R-:W-:Y:S01]  /*0070*/  IMAD.SHL.U32 R0, R0, 0x10, RZ ;  /* 0x0000001000007824 */ /* 0x002fe200078e00ff */
[----:B---3--:R-:W-:-:S04]  /*0080*/  SHF.R.U32.HI R9, RZ, 0x4, R13 ;  /* 0x00000004ff097819 */ /* 0x008fc8000001160d */
[----:B------:R-:W-:Y:S01]  /*0090*/  LOP3.LUT R6, R0, 0xf, R13, 0xf8, !PT ;  /* 0x0000000f00067812 */ /* 0x000fe200078ef80d */
[----:B----4-:R-:W-:Y:S01]  /*00a0*/  IMAD.SHL.U32 R8, R8, 0x2, RZ ;  /* 0x0000000208087824 */ /* 0x010fe200078e00ff */
[----:B------:R-:W-:Y:S02]  /*00b0*/  SGXT.U32 R9, R9, 0x1 ;  /* 0x000000010909781a */ /* 0x000fe40000000000 */
[----:B------:R-:W-:Y:S02]  /*00c0*/  SHF.R.S32.HI R7, RZ, 0x1f, R6 ;  /* 0x0000001fff077819 */ /* 0x000fe40000011406 */
[----:B------:R-:W-:Y:S02]  /*00d0*/  ISETP.GE.AND P1, PT, R6, 0x10, PT ;  /* 0x000000100600780c */ /* 0x000fe40003f26270 */
[----:B------:R-:W-:Y:S02]  /*00e0*/  LEA.HI R10, R7, R6, RZ, 0x2 ;  /* 0x00000006070a7211 */ /* 0x000fe400078f10ff */
[----:B------:R-:W-:-:S02]  /*00f0*/  LOP3.LUT R7, R8, R9, RZ, 0xfc, !PT ;  /* 0x0000000908077212 */ /* 0x000fc400078efcff */
[----:B------:R-:W-:Y:S02]  /*0100*/  LOP3.LUT R11, R10, 0xfffffffc, RZ, 0xc0, !PT ;  /* 0xfffffffc0a0b7812 */ /* 0x000fe400078ec0ff */
[C---:B------:R-:W-:Y:S02]  /*0110*/  ISETP.GE.AND P0, PT, R7.reuse, 0x4, PT ;  /* 0x000000040700780c */ /* 0x040fe40003f06270 */
[----:B------:R-:W-:Y:S01]  /*0120*/  SHF.R.S32.HI R10, RZ, 0x2, R10 ;  /* 0x00000002ff0a7819 */ /* 0x000fe2000001140a */
[C---:B------:R-:W-:Y:S01]  /*0130*/  IMAD.IADD R11, R6.reuse, 0x1, -R11 ;  /* 0x00000001060b7824 */ /* 0x040fe200078e0a0b */
[----:B------:R-:W-:Y:S01]  /*0140*/  ISETP.LT.AND P0, PT, R6, 0x10, !P0 ;  /* 0x000000100600780c */ /* 0x000fe20004701270 */
[----:B------:R-:W-:Y:S02]  /*0150*/  IMAD.MOV.U32 R6, RZ, RZ, RZ ;  /* 0x000000ffff067224 */ /* 0x000fe400078e00ff */
[----:B------:R-:W-:Y:S02]  /*0160*/  IMAD R7, R7, 0xc, R11 ;  /* 0x0000000c07077824 */ /* 0x000fe400078e020b */
[----:B--2---:R-:W-:-:S04]  /*0170*/  IMAD.WIDE R4, R11, 0x4, R4 ;  /* 0x000000040b047825 */ /* 0x004fc800078e0204 */
[----:B------:R-:W-:Y:S02]  /*0180*/  IMAD R7, R10, 0x30, R7 ;  /* 0x000000300a077824 */ /* 0x000fe400078e0207 */
[----:B------:R-:W-:Y:S02]  /*0190*/  IMAD.MOV.U32 R11, RZ, RZ, RZ ;  /* 0x000000ffff0b7224 */ /* 0x000fe400078e00ff */
[----:B-----5:R-:W-:-:S04]  /*01a0*/  IMAD.WIDE R2, R7, 0x4, R2 ;  /* 0x0000000407027825 */ /* 0x020fc800078e0202 */
[----:B------:R-:W2:Y:S04]  /*01b0*/  @!P1 LDG.E.EL R11, desc[UR6][R4.64] ;  /* 0x00000006040b9981 */ /* 0x000ea8000c2e1900 */
[----:B------:R1:W2:Y:S01]  /*01c0*/  @P0 LDG.E.EL R6, desc[UR6][R2.64] ;  /* 0x0000000602060981 */ /* 0x0002a2000c2e1900 */
[----:B------:R-:W3:Y:S01]  /*01d0*/  S2UR UR5, SR_CgaCtaId ;  /* 0x00000000000579c3 */ /* 0x000ee20000008800 */
[----:B------:R-:W-:Y:S01]  /*01e0*/  IMAD.SHL.U32 R10, R13, 0x2, RZ ;  /* 0x000000020d0a7824 */ /* 0x000fe200078e00ff */
[----:B------:R-:W-:Y:S01]  /*01f0*/  UMOV UR4, 0x400 ;  /* 0x0000040000047882 */ /* 0x000fe20000000000 */
[----:B------:R-:W-:Y:S02]  /*0200*/  SHF.R.U32.HI R7, RZ, 0x1, R13 ;  /* 0x00000001ff077819 */ /* 0x000fe4000001160d */
[----:B------:R-:W-:-:S02]  /*0210*/  LOP3.LUT R8, R8, 0x1, R13, 0xf8, !PT ;  /* 0x0000000108087812 */ /* 0x000fc400078ef80d */
[----:B------:R-:W-:Y:S02]  /*0220*/  LOP3.LUT R12, R10, 0x1e, RZ, 0xc0, !PT ;  /* 0x0000001e0a0c7812 */ /* 0x000fe400078ec0ff */
[----:B------:R-:W-:Y:S02]  /*0230*/  LOP3.LUT R9, R9, 0x1e, R10, 0xf8, !PT ;  /* 0x0000001e09097812 */ /* 0x000fe400078ef80a */
[----:B------:R-:W-:Y:S02]  /*0240*/  SGXT.U32 R7, R7, 0x4 ;  /* 0x000000040707781a */ /* 0x000fe40000000000 */
[----:B------:R-:W-:Y:S02]  /*0250*/  ISETP.GE.AND P0, PT, R8, 0x4, PT ;  /* 0x000000040800780c */ /* 0x000fe40003f06270 */
[----:B------:R-:W-:Y:S02]  /*0260*/  LOP3.LUT R7, R0, R7, RZ, 0xfc, !PT ;  /* 0x0000000700077212 */ /* 0x000fe400078efcff */
[----:B------:R-:W-:-:S02]  /*0270*/  LOP3.LUT R10, R10, 0x3c, RZ, 0xc0, !PT ;  /* 0x0000003c0a0a7812 */ /* 0x000fc400078ec0ff */
[----:B------:R-:W-:Y:S02]  /*0280*/  ISETP.LT.AND P0, PT, R7, 0x10, !P0 ;  /* 0x000000100700780c */ /* 0x000fe40004701270 */
[----:B------:R-:W-:Y:S01]  /*0290*/  LOP3.LUT R0, R13, 0x1f, RZ, 0xc0, !PT ;  /* 0x0000001f0d007812 */ /* 0x000fe200078ec0ff */
[----:B---3--:R-:W-:-:S06]  /*02a0*/  UPRMT UR4, UR5, 0x654, UR4 ;  /* 0x0000065405047896 */ /* 0x008fcc0008000004 */
[----:B------:R-:W-:Y:S01]  /*02b0*/  LEA R12, R12, UR4, 0x1 ;  /* 0x000000040c0c7c11 */ /* 0x000fe2000f8e08ff */
[----:B-1----:R-:W-:-:S04]  /*02c0*/  VIADD R3, R10, UR4 ;  /* 0x000000040a037c36 */ /* 0x002fc80008000000 */
[----:B------:R-:W-:Y:S02]  /*02d0*/  IMAD R9, R9, 0x4, R12 ;  /* 0x0000000409097824 */ /* 0x000fe400078e020c */
[----:B------:R-:W-:Y:S02]  /*02e0*/  IMAD R0, R0, 0x4, R3 ;  /* 0x0000000400007824 */ /* 0x000fe400078e0203 */
[----:B--2---:R-:W-:-:S05]  /*02f0*/  FADD R6, R11, R6 ;  /* 0x000000060b067221 */ /* 0x004fca0000000000 */
[----:B------:R1:W-:Y:S01]  /*0300*/  STS [R9], R6 ;  /* 0x0000000609007388 */ /* 0x0003e20000000800 */
[----:B------:R-:W-:Y:S06]  /*0310*/  BAR.SYNC.DEFER_BLOCKING 0x0 ;  /* 0x0000000000007b1d */ /* 0x000fec0000010000 */
[----:B-1----:R-:W-:Y:S05]  /*0320*/  @!P0 EXIT ;  /* 0x000000000000894d */ /* 0x002fea0003800000 */
[----:B------:R-:W0:Y:S01]  /*0330*/  LDS R5, [R0] ;  /* 0x0000000000057984 */ /* 0x000e220000000800 */
[----:B------:R-:W1:Y:S01]  /*0340*/  LDC.64 R2, c[0x0][0x220] ;  /* 0x00008800ff027b82 */ /* 0x000e620000000a00 */
[----:B------:R-:W-:-:S04]  /*0350*/  IMAD R7, R7, 0x4, R8 ;  /* 0x0000000407077824 */ /* 0x000fc800078e0208 */
[----:B-1----:R-:W-:-:S05]  /*0360*/  IMAD.WIDE R2, R7, 0x4, R2 ;  /* 0x0000000407027825 */ /* 0x002fca00078e0202 */
[----:B0-----:R-:W-:Y:S01]  /*0370*/  STG.E desc[UR6][R2.64], R5 ;  /* 0x0000000502007986 */ /* 0x001fe2000c101906 */
[----:B------:R-:W-:Y:S05]  /*0380*/  EXIT ;  /* 0x000000000000794d */ /* 0x000fea0003800000 */
.L_x_0:
[----:B------:R-:W-:-:S00]  /*0390*/  BRA `(.L_x_0) ;  /* 0xfffffffc00fc7947 */ /* 0x000fc0000383ffff */
[----:B------:R-:W-:-:S00]  /*03a0*/  NOP ;  /* 0x0000000000007918 */ /* 0x000fc00000000000 */
        /* <DEDUP_REMOVED lines=13> */
.L_x_1:


//--------------------- .nv.shared.triton_poi_fused_mul_0 --------------------------
	.section	.nv.shared.triton_poi_fused_mul_0,"aw",@nobits
	.sectionflags	@""
	.align	16
	.zero		1024


//--------------------- .nv.constant0.triton_poi_fused_mul_0 --------------------------
	.section	.nv.constant0.triton_poi_fused_mul_0,"a",@progbits
	.sectionflags	@""
	.align	4
.nv.constant0.triton_poi_fused_mul_0:
	.zero		560
